//
// Generated by NVIDIA NVVM Compiler
//
// Compiler Build ID: CL-36424714
// Cuda compilation tools, release 13.0, V13.0.88
// Based on NVVM 20.0.0
//

.version 9.0
.target sm_100
.address_size 64

	// .globl	_Z21countSubstringsKernelPKcPiii

.visible .entry _Z21countSubstringsKernelPKcPiii(
	.param .u64 .ptr .align 1 _Z21countSubstringsKernelPKcPiii_param_0,
	.param .u64 .ptr .align 1 _Z21countSubstringsKernelPKcPiii_param_1,
	.param .u32 _Z21countSubstringsKernelPKcPiii_param_2,
	.param .u32 _Z21countSubstringsKernelPKcPiii_param_3
)
{
	.reg .pred 	%p<13>;
	.reg .b32 	%r<305>;
	.reg .b64 	%rd<16>;

	ld.param.u64 	%rd5, [_Z21countSubstringsKernelPKcPiii_param_0];
	ld.param.u64 	%rd4, [_Z21countSubstringsKernelPKcPiii_param_1];
	ld.param.u32 	%r38, [_Z21countSubstringsKernelPKcPiii_param_2];
	ld.param.u32 	%r39, [_Z21countSubstringsKernelPKcPiii_param_3];
	cvta.to.global.u64 	%rd1, %rd5;
	mov.u32 	%r40, %ctaid.x;
	mov.u32 	%r41, %ntid.x;
	mov.u32 	%r42, %tid.x;
	mad.lo.s32 	%r1, %r40, %r41, %r42;
	setp.ge.s32 	%p1, %r1, %r38;
	setp.lt.s32 	%p2, %r39, 1;
	or.pred  	%p3, %p1, %p2;
	@%p3 bra 	$L__BB0_14;
	add.s32 	%r2, %r1, 1;
	add.s64 	%rd2, %rd1, 3;
	cvta.to.global.u64 	%rd3, %rd4;
	mov.b32 	%r286, 1;
	mov.b32 	%r287, 0;
$L__BB0_2:
	mov.u32 	%r3, %r287;
	mov.u32 	%r287, %r286;
	add.s32 	%r48, %r2, %r3;
	min.s32 	%r49, %r38, %r48;
	max.s32 	%r50, %r49, %r2;
	sub.s32 	%r5, %r50, %r1;
	and.b32  	%r6, %r5, 3;
	and.b32  	%r7, %r5, 7;
	sub.s32 	%r51, %r1, %r50;
	setp.gt.u32 	%p4, %r51, -8;
	mov.b32 	%r304, 0;
	mov.b32 	%r294, 1;
	mov.u32 	%r293, %r1;
	@%p4 bra 	$L__BB0_5;
	and.b32  	%r54, %r5, -8;
	neg.s32 	%r288, %r54;
	mov.b32 	%r304, 0;
	mov.b32 	%r294, 1;
	mov.u32 	%r293, %r1;
$L__BB0_4:
	.pragma "nounroll";
	cvt.s64.s32 	%rd6, %r293;
	add.s64 	%rd7, %rd2, %rd6;
	ld.global.s8 	%r55, [%rd7+-3];
	add.s32 	%r56, %r55, -96;
	mad.lo.s32 	%r57, %r56, %r294, %r304;
	mul.hi.s32 	%r58, %r57, 1152921497;
	shr.u32 	%r59, %r58, 31;
	shr.s32 	%r60, %r58, 28;
	add.s32 	%r61, %r60, %r59;
	mul.lo.s32 	%r62, %r61, 1000000007;
	sub.s32 	%r63, %r57, %r62;
	mul.lo.s32 	%r64, %r294, 37;
	mul.hi.s32 	%r65, %r64, 1152921497;
	shr.u32 	%r66, %r65, 31;
	shr.s32 	%r67, %r65, 28;
	add.s32 	%r68, %r67, %r66;
	mul.lo.s32 	%r69, %r68, 1000000007;
	sub.s32 	%r70, %r64, %r69;
	ld.global.s8 	%r71, [%rd7+-2];
	add.s32 	%r72, %r71, -96;
	mad.lo.s32 	%r73, %r72, %r70, %r63;
	mul.hi.s32 	%r74, %r73, 1152921497;
	shr.u32 	%r75, %r74, 31;
	shr.s32 	%r76, %r74, 28;
	add.s32 	%r77, %r76, %r75;
	mul.lo.s32 	%r78, %r77, 1000000007;
	sub.s32 	%r79, %r73, %r78;
	mul.lo.s32 	%r80, %r70, 37;
	mul.hi.s32 	%r81, %r80, 1152921497;
	shr.u32 	%r82, %r81, 31;
	shr.s32 	%r83, %r81, 28;
	add.s32 	%r84, %r83, %r82;
	mul.lo.s32 	%r85, %r84, 1000000007;
	sub.s32 	%r86, %r80, %r85;
	ld.global.s8 	%r87, [%rd7+-1];
	add.s32 	%r88, %r87, -96;
	mad.lo.s32 	%r89, %r88, %r86, %r79;
	mul.hi.s32 	%r90, %r89, 1152921497;
	shr.u32 	%r91, %r90, 31;
	shr.s32 	%r92, %r90, 28;
	add.s32 	%r93, %r92, %r91;
	mul.lo.s32 	%r94, %r93, 1000000007;
	sub.s32 	%r95, %r89, %r94;
	mul.lo.s32 	%r96, %r86, 37;
	mul.hi.s32 	%r97, %r96, 1152921497;
	shr.u32 	%r98, %r97, 31;
	shr.s32 	%r99, %r97, 28;
	add.s32 	%r100, %r99, %r98;
	mul.lo.s32 	%r101, %r100, 1000000007;
	sub.s32 	%r102, %r96, %r101;
	ld.global.s8 	%r103, [%rd7];
	add.s32 	%r104, %r103, -96;
	mad.lo.s32 	%r105, %r104, %r102, %r95;
	mul.hi.s32 	%r106, %r105, 1152921497;
	shr.u32 	%r107, %r106, 31;
	shr.s32 	%r108, %r106, 28;
	add.s32 	%r109, %r108, %r107;
	mul.lo.s32 	%r110, %r109, 1000000007;
	sub.s32 	%r111, %r105, %r110;
	mul.lo.s32 	%r112, %r102, 37;
	mul.hi.s32 	%r113, %r112, 1152921497;
	shr.u32 	%r114, %r113, 31;
	shr.s32 	%r115, %r113, 28;
	add.s32 	%r116, %r115, %r114;
	mul.lo.s32 	%r117, %r116, 1000000007;
	sub.s32 	%r118, %r112, %r117;
	ld.global.s8 	%r119, [%rd7+1];
	add.s32 	%r120, %r119, -96;
	mad.lo.s32 	%r121, %r120, %r118, %r111;
	mul.hi.s32 	%r122, %r121, 1152921497;
	shr.u32 	%r123, %r122, 31;
	shr.s32 	%r124, %r122, 28;
	add.s32 	%r125, %r124, %r123;
	mul.lo.s32 	%r126, %r125, 1000000007;
	sub.s32 	%r127, %r121, %r126;
	mul.lo.s32 	%r128, %r118, 37;
	mul.hi.s32 	%r129, %r128, 1152921497;
	shr.u32 	%r130, %r129, 31;
	shr.s32 	%r131, %r129, 28;
	add.s32 	%r132, %r131, %r130;
	mul.lo.s32 	%r133, %r132, 1000000007;
	sub.s32 	%r134, %r128, %r133;
	ld.global.s8 	%r135, [%rd7+2];
	add.s32 	%r136, %r135, -96;
	mad.lo.s32 	%r137, %r136, %r134, %r127;
	mul.hi.s32 	%r138, %r137, 1152921497;
	shr.u32 	%r139, %r138, 31;
	shr.s32 	%r140, %r138, 28;
	add.s32 	%r141, %r140, %r139;
	mul.lo.s32 	%r142, %r141, 1000000007;
	sub.s32 	%r143, %r137, %r142;
	mul.lo.s32 	%r144, %r134, 37;
	mul.hi.s32 	%r145, %r144, 1152921497;
	shr.u32 	%r146, %r145, 31;
	shr.s32 	%r147, %r145, 28;
	add.s32 	%r148, %r147, %r146;
	mul.lo.s32 	%r149, %r148, 1000000007;
	sub.s32 	%r150, %r144, %r149;
	ld.global.s8 	%r151, [%rd7+3];
	add.s32 	%r152, %r151, -96;
	mad.lo.s32 	%r153, %r152, %r150, %r143;
	mul.hi.s32 	%r154, %r153, 1152921497;
	shr.u32 	%r155, %r154, 31;
	shr.s32 	%r156, %r154, 28;
	add.s32 	%r157, %r156, %r155;
	mul.lo.s32 	%r158, %r157, 1000000007;
	sub.s32 	%r159, %r153, %r158;
	mul.lo.s32 	%r160, %r150, 37;
	mul.hi.s32 	%r161, %r160, 1152921497;
	shr.u32 	%r162, %r161, 31;
	shr.s32 	%r163, %r161, 28;
	add.s32 	%r164, %r163, %r162;
	mul.lo.s32 	%r165, %r164, 1000000007;
	sub.s32 	%r166, %r160, %r165;
	ld.global.s8 	%r167, [%rd7+4];
	add.s32 	%r168, %r167, -96;
	mad.lo.s32 	%r169, %r168, %r166, %r159;
	mul.hi.s32 	%r170, %r169, 1152921497;
	shr.u32 	%r171, %r170, 31;
	shr.s32 	%r172, %r170, 28;
	add.s32 	%r173, %r172, %r171;
	mul.lo.s32 	%r174, %r173, 1000000007;
	sub.s32 	%r304, %r169, %r174;
	mul.lo.s32 	%r175, %r166, 37;
	mul.hi.s32 	%r176, %r175, 1152921497;
	shr.u32 	%r177, %r176, 31;
	shr.s32 	%r178, %r176, 28;
	add.s32 	%r179, %r178, %r177;
	mul.lo.s32 	%r180, %r179, 1000000007;
	sub.s32 	%r294, %r175, %r180;
	add.s32 	%r293, %r293, 8;
	add.s32 	%r288, %r288, 8;
	setp.ne.s32 	%p5, %r288, 0;
	@%p5 bra 	$L__BB0_4;
$L__BB0_5:
	setp.eq.s32 	%p6, %r7, 0;
	@%p6 bra 	$L__BB0_13;
	add.s32 	%r182, %r7, -1;
	setp.lt.u32 	%p7, %r182, 3;
	@%p7 bra 	$L__BB0_8;
	cvt.s64.s32 	%rd8, %r293;
	add.s64 	%rd9, %rd1, %rd8;
	ld.global.s8 	%r183, [%rd9];
	add.s32 	%r184, %r183, -96;
	mad.lo.s32 	%r185, %r184, %r294, %r304;
	mul.hi.s32 	%r186, %r185, 1152921497;
	shr.u32 	%r187, %r186, 31;
	shr.s32 	%r188, %r186, 28;
	add.s32 	%r189, %r188, %r187;
	mul.lo.s32 	%r190, %r189, 1000000007;
	sub.s32 	%r191, %r185, %r190;
	mul.lo.s32 	%r192, %r294, 37;
	mul.hi.s32 	%r193, %r192, 1152921497;
	shr.u32 	%r194, %r193, 31;
	shr.s32 	%r195, %r193, 28;
	add.s32 	%r196, %r195, %r194;
	mul.lo.s32 	%r197, %r196, 1000000007;
	sub.s32 	%r198, %r192, %r197;
	ld.global.s8 	%r199, [%rd9+1];
	add.s32 	%r200, %r199, -96;
	mad.lo.s32 	%r201, %r200, %r198, %r191;
	mul.hi.s32 	%r202, %r201, 1152921497;
	shr.u32 	%r203, %r202, 31;
	shr.s32 	%r204, %r202, 28;
	add.s32 	%r205, %r204, %r203;
	mul.lo.s32 	%r206, %r205, 1000000007;
	sub.s32 	%r207, %r201, %r206;
	mul.lo.s32 	%r208, %r198, 37;
	mul.hi.s32 	%r209, %r208, 1152921497;
	shr.u32 	%r210, %r209, 31;
	shr.s32 	%r211, %r209, 28;
	add.s32 	%r212, %r211, %r210;
	mul.lo.s32 	%r213, %r212, 1000000007;
	sub.s32 	%r214, %r208, %r213;
	ld.global.s8 	%r215, [%rd9+2];
	add.s32 	%r216, %r215, -96;
	mad.lo.s32 	%r217, %r216, %r214, %r207;
	mul.hi.s32 	%r218, %r217, 1152921497;
	shr.u32 	%r219, %r218, 31;
	shr.s32 	%r220, %r218, 28;
	add.s32 	%r221, %r220, %r219;
	mul.lo.s32 	%r222, %r221, 1000000007;
	sub.s32 	%r223, %r217, %r222;
	mul.lo.s32 	%r224, %r214, 37;
	mul.hi.s32 	%r225, %r224, 1152921497;
	shr.u32 	%r226, %r225, 31;
	shr.s32 	%r227, %r225, 28;
	add.s32 	%r228, %r227, %r226;
	mul.lo.s32 	%r229, %r228, 1000000007;
	sub.s32 	%r230, %r224, %r229;
	ld.global.s8 	%r231, [%rd9+3];
	add.s32 	%r232, %r231, -96;
	mad.lo.s32 	%r233, %r232, %r230, %r223;
	mul.hi.s32 	%r234, %r233, 1152921497;
	shr.u32 	%r235, %r234, 31;
	shr.s32 	%r236, %r234, 28;
	add.s32 	%r237, %r236, %r235;
	mul.lo.s32 	%r238, %r237, 1000000007;
	sub.s32 	%r304, %r233, %r238;
	mul.lo.s32 	%r239, %r230, 37;
	mul.hi.s32 	%r240, %r239, 1152921497;
	shr.u32 	%r241, %r240, 31;
	shr.s32 	%r242, %r240, 28;
	add.s32 	%r243, %r242, %r241;
	mul.lo.s32 	%r244, %r243, 1000000007;
	sub.s32 	%r294, %r239, %r244;
	add.s32 	%r293, %r293, 4;
$L__BB0_8:
	setp.eq.s32 	%p8, %r6, 0;
	@%p8 bra 	$L__BB0_13;
	setp.eq.s32 	%p9, %r6, 1;
	@%p9 bra 	$L__BB0_11;
	cvt.s64.s32 	%rd10, %r293;
	add.s64 	%rd11, %rd1, %rd10;
	ld.global.s8 	%r246, [%rd11];
	add.s32 	%r247, %r246, -96;
	mad.lo.s32 	%r248, %r247, %r294, %r304;
	mul.hi.s32 	%r249, %r248, 1152921497;
	shr.u32 	%r250, %r249, 31;
	shr.s32 	%r251, %r249, 28;
	add.s32 	%r252, %r251, %r250;
	mul.lo.s32 	%r253, %r252, 1000000007;
	sub.s32 	%r254, %r248, %r253;
	mul.lo.s32 	%r255, %r294, 37;
	mul.hi.s32 	%r256, %r255, 1152921497;
	shr.u32 	%r257, %r256, 31;
	shr.s32 	%r258, %r256, 28;
	add.s32 	%r259, %r258, %r257;
	mul.lo.s32 	%r260, %r259, 1000000007;
	sub.s32 	%r261, %r255, %r260;
	ld.global.s8 	%r262, [%rd11+1];
	add.s32 	%r263, %r262, -96;
	mad.lo.s32 	%r264, %r263, %r261, %r254;
	mul.hi.s32 	%r265, %r264, 1152921497;
	shr.u32 	%r266, %r265, 31;
	shr.s32 	%r267, %r265, 28;
	add.s32 	%r268, %r267, %r266;
	mul.lo.s32 	%r269, %r268, 1000000007;
	sub.s32 	%r304, %r264, %r269;
	mul.lo.s32 	%r270, %r261, 37;
	mul.hi.s32 	%r271, %r270, 1152921497;
	shr.u32 	%r272, %r271, 31;
	shr.s32 	%r273, %r271, 28;
	add.s32 	%r274, %r273, %r272;
	mul.lo.s32 	%r275, %r274, 1000000007;
	sub.s32 	%r294, %r270, %r275;
	add.s32 	%r293, %r293, 2;
$L__BB0_11:
	and.b32  	%r276, %r5, 1;
	setp.eq.b32 	%p10, %r276, 1;
	not.pred 	%p11, %p10;
	@%p11 bra 	$L__BB0_13;
	cvt.s64.s32 	%rd12, %r293;
	add.s64 	%rd13, %rd1, %rd12;
	ld.global.s8 	%r277, [%rd13];
	add.s32 	%r278, %r277, -96;
	mad.lo.s32 	%r279, %r278, %r294, %r304;
	mul.hi.s32 	%r280, %r279, 1152921497;
	shr.u32 	%r281, %r280, 31;
	shr.s32 	%r282, %r280, 28;
	add.s32 	%r283, %r282, %r281;
	mul.lo.s32 	%r284, %r283, 1000000007;
	sub.s32 	%r304, %r279, %r284;
$L__BB0_13:
	mul.wide.s32 	%rd14, %r304, 4;
	add.s64 	%rd15, %rd3, %rd14;
	atom.global.add.u32 	%r285, [%rd15], 1;
	add.s32 	%r286, %r287, 1;
	setp.ne.s32 	%p12, %r287, %r39;
	@%p12 bra 	$L__BB0_2;
$L__BB0_14:
	ret;

}


// ===== COMPILED SASS (sm_100) =====

	.target	sm_100

	.elftype	@"ET_EXEC"


//--------------------- .note.nv.tkinfo           --------------------------
	.section	.note.nv.tkinfo,"",@"SHT_NOTE"
	.sectionflags	@"SHF_NOTE_NV_TKINFO"
	.tkinfo
        /*0018*/ 	.word	0x00000002
        /*0030*/ 	.string	""
        /*0030*/ 	.string	"ptxas"
        /*0030*/ 	.string	"Cuda compilation tools, release 13.0, V13.0.88"
        /*0030*/ 	.string	"Build cuda_13.0.r13.0/compiler.36424714_0"
        /*0030*/ 	.string	"-arch sm_100 -m 64 "



//--------------------- .note.nv.cuinfo           --------------------------
	.section	.note.nv.cuinfo,"",@"SHT_NOTE"
	.sectionflags	@"SHF_NOTE_NV_CUINFO"
        /*0018*/ 	.short	0x0002
        /*001a*/ 	.short	0x0064
        /*001c*/ 	.short	0x0082
	.zero		2


//--------------------- .nv.info                  --------------------------
	.section	.nv.info,"",@"SHT_CUDA_INFO"
	.align	4


	//----- nvinfo : EIATTR_REGCOUNT
	.align		4
        /*0000*/ 	.byte	0x04, 0x2f
        /*0002*/ 	.short	(.L_1 - .L_0)
	.align		4
.L_0:
        /*0004*/ 	.word	index@(_Z21countSubstringsKernelPKcPiii)
        /*0008*/ 	.word	0x0000001a


	//----- nvinfo : EIATTR_FRAME_SIZE
	.align		4
.L_1:
        /*000c*/ 	.byte	0x04, 0x11
        /*000e*/ 	.short	(.L_3 - .L_2)
	.align		4
.L_2:
        /*0010*/ 	.word	index@(_Z21countSubstringsKernelPKcPiii)
        /*0014*/ 	.word	0x00000000


	//----- nvinfo : EIATTR_MIN_STACK_SIZE
	.align		4
.L_3:
        /*0018*/ 	.byte	0x04, 0x12
        /*001a*/ 	.short	(.L_5 - .L_4)
	.align		4
.L_4:
        /*001c*/ 	.word	index@(_Z21countSubstringsKernelPKcPiii)
        /*0020*/ 	.word	0x00000000
.L_5:


//--------------------- .nv.compat                --------------------------
	.section	.nv.compat,"",@"SHT_CUDA_COMPAT_INFO"
	.align	4
        /*0000*/ 	.byte	0x02, 0x09, 0x00, 0x00, 0x02, 0x02, 0x01, 0x00, 0x02, 0x05, 0x05, 0x00, 0x03, 0x07, 0x01, 0x01
        /*0010*/ 	.byte	0x02, 0x03, 0x00, 0x00, 0x02, 0x06, 0x01, 0x00, 0x04, 0x0b, 0x08, 0x00, 0x09, 0x00, 0x00, 0x00
        /*0020*/ 	.byte	0x00, 0x00, 0x00, 0x00


//--------------------- .nv.info._Z21countSubstringsKernelPKcPiii --------------------------
	.section	.nv.info._Z21countSubstringsKernelPKcPiii,"",@"SHT_CUDA_INFO"
	.sectionflags	@""
	.align	4


	//----- nvinfo : EIATTR_CUDA_API_VERSION
	.align		4
        /*0000*/ 	.byte	0x04, 0x37
        /*0002*/ 	.short	(.L_7 - .L_6)
.L_6:
        /*0004*/ 	.word	0x00000082


	//----- nvinfo : EIATTR_KPARAM_INFO
	.align		4
.L_7:
        /*0008*/ 	.byte	0x04, 0x17
        /*000a*/ 	.short	(.L_9 - .L_8)
.L_8:
        /*000c*/ 	.word	0x00000000
        /*0010*/ 	.short	0x0003
        /*0012*/ 	.short	0x0014
        /*0014*/ 	.byte	0x00, 0xf0, 0x11, 0x00


	//----- nvinfo : EIATTR_KPARAM_INFO
	.align		4
.L_9:
        /*0018*/ 	.byte	0x04, 0x17
        /*001a*/ 	.short	(.L_11 - .L_10)
.L_10:
        /*001c*/ 	.word	0x00000000
        /*0020*/ 	.short	0x0002
        /*0022*/ 	.short	0x0010
        /*0024*/ 	.byte	0x00, 0xf0, 0x11, 0x00


	//----- nvinfo : EIATTR_KPARAM_INFO
	.align		4
.L_11:
        /*0028*/ 	.byte	0x04, 0x17
        /*002a*/ 	.short	(.L_13 - .L_12)
.L_12:
        /*002c*/ 	.word	0x00000000
        /*0030*/ 	.short	0x0001
        /*0032*/ 	.short	0x0008
        /*0034*/ 	.byte	0x00, 0xf5, 0x21, 0x00


	//----- nvinfo : EIATTR_KPARAM_INFO
	.align		4
.L_13:
        /*0038*/ 	.byte	0x04, 0x17
        /*003a*/ 	.short	(.L_15 - .L_14)
.L_14:
        /*003c*/ 	.word	0x00000000
        /*0040*/ 	.short	0x0000
        /*0042*/ 	.short	0x0000
        /*0044*/ 	.byte	0x00, 0xf5, 0x21, 0x00


	//----- nvinfo : EIATTR_SPARSE_MMA_MASK
	.align		4
.L_15:
        /*0048*/ 	.byte	0x03, 0x50
        /*004a*/ 	.short	0x0000


	//----- nvinfo : EIATTR_MAXREG_COUNT
	.align		4
        /*004c*/ 	.byte	0x03, 0x1b
        /*004e*/ 	.short	0x00ff


	//----- nvinfo : EIATTR_MERCURY_ISA_VERSION
	.align		4
        /*0050*/ 	.byte	0x03, 0x5f
        /*0052*/ 	.short	0x0101


	//----- nvinfo : EIATTR_VRC_CTA_INIT_COUNT
	.align		4
        /*0054*/ 	.byte	0x02, 0x4a
	.zero		1
	.zero		1


	//----- nvinfo : EIATTR_EXIT_INSTR_OFFSETS
	.align		4
        /*0058*/ 	.byte	0x04, 0x1c
        /*005a*/ 	.short	(.L_17 - .L_16)


	//   ....[0]....
.L_16:
        /*005c*/ 	.word	0x00000080


	//   ....[1]....
        /*0060*/ 	.word	0x00000fd0


	//----- nvinfo : EIATTR_CRS_STACK_SIZE
	.align		4
.L_17:
        /*0064*/ 	.byte	0x04, 0x1e
        /*0066*/ 	.short	(.L_19 - .L_18)
.L_18:
        /*0068*/ 	.word	0x00000000


	//----- nvinfo : EIATTR_CBANK_PARAM_SIZE
	.align		4
.L_19:
        /*006c*/ 	.byte	0x03, 0x19
        /*006e*/ 	.short	0x0018


	//----- nvinfo : EIATTR_PARAM_CBANK
	.align		4
        /*0070*/ 	.byte	0x04, 0x0a
        /*0072*/ 	.short	(.L_21 - .L_20)
	.align		4
.L_20:
        /*0074*/ 	.word	index@(.nv.constant0._Z21countSubstringsKernelPKcPiii)
        /*0078*/ 	.short	0x0380
        /*007a*/ 	.short	0x0018


	//----- nvinfo : EIATTR_SW_WAR
	.align		4
.L_21:
        /*007c*/ 	.byte	0x04, 0x36
        /*007e*/ 	.short	(.L_23 - .L_22)
.L_22:
        /*0080*/ 	.word	0x00000008
.L_23:


//--------------------- .nv.callgraph             --------------------------
	.section	.nv.callgraph,"",@"SHT_CUDA_CALLGRAPH"
	.align	4
	.sectionentsize	8
	.align		4
        /*0000*/ 	.word	0x00000000
	.align		4
        /*0004*/ 	.word	0xffffffff
	.align		4
        /*0008*/ 	.word	0x00000000
	.align		4
        /*000c*/ 	.word	0xfffffffe
	.align		4
        /*0010*/ 	.word	0x00000000
	.align		4
        /*0014*/ 	.word	0xfffffffd
	.align		4
        /*0018*/ 	.word	0x00000000
	.align		4
        /*001c*/ 	.word	0xfffffffc


//--------------------- .text._Z21countSubstringsKernelPKcPiii --------------------------
	.section	.text._Z21countSubstringsKernelPKcPiii,"ax",@progbits
	.align	128
        .global         _Z21countSubstringsKernelPKcPiii
        .type           _Z21countSubstringsKernelPKcPiii,@function
        .size           _Z21countSubstringsKernelPKcPiii,(.L_x_11 - _Z21countSubstringsKernelPKcPiii)
        .other          _Z21countSubstringsKernelPKcPiii,@"STO_CUDA_ENTRY STV_DEFAULT"
_Z21countSubstringsKernelPKcPiii:
.text._Z21countSubstringsKernelPKcPiii:
[----:B------:R-:W-:Y:S01]  /*0000*/  LDC R1, c[0x0][0x37c] ;  /* 0x0000df00ff017b82 */ /* 0x000fe20000000800 */
[----:B------:R-:W0:Y:S07]  /*0010*/  S2R R0, SR_TID.X ;  /* 0x0000000000007919 */ /* 0x000e2e0000002100 */
[----:B------:R-:W0:Y:S08]  /*0020*/  S2UR UR4, SR_CTAID.X ;  /* 0x00000000000479c3 */ /* 0x000e300000002500 */
[----:B------:R-:W0:Y:S08]  /*0030*/  LDC R7, c[0x0][0x360] ;  /* 0x0000d800ff077b82 */ /* 0x000e300000000800 */
[----:B------:R-:W1:Y:S01]  /*0040*/  LDC.64 R2, c[0x0][0x390] ;  /* 0x0000e400ff027b82 */ /* 0x000e620000000a00 */
[----:B0-----:R-:W-:Y:S01]  /*0050*/  IMAD R7, R7, UR4, R0 ;  /* 0x0000000407077c24 */ /* 0x001fe2000f8e0200 */
[----:B-1----:R-:W-:-:S04]  /*0060*/  ISETP.GE.AND P0, PT, R3, 0x1, PT ;  /* 0x000000010300780c */ /* 0x002fc80003f06270 */
[----:B------:R-:W-:-:S13]  /*0070*/  ISETP.GE.OR P0, PT, R7, R2, !P0 ;  /* 0x000000020700720c */ /* 0x000fda0004706670 */
[----:B------:R-:W-:Y:S05]  /*0080*/  @P0 EXIT ;  /* 0x000000000000094d */ /* 0x000fea0003800000 */
[----:B------:R-:W-:Y:S01]  /*0090*/  IADD3 R0, PT, PT, R7, 0x1, RZ ;  /* 0x0000000107007810 */ /* 0x000fe20007ffe0ff */
[----:B------:R-:W0:Y:S01]  /*00a0*/  LDCU.64 UR6, c[0x0][0x358] ;  /* 0x00006b00ff0677ac */ /* 0x000e220008000a00 */
[----:B------:R-:W-:Y:S01]  /*00b0*/  UMOV UR5, 0x1 ;  /* 0x0000000100057882 */ /* 0x000fe20000000000 */
[----:B------:R-:W-:-:S05]  /*00c0*/  UMOV UR4, URZ ;  /* 0x000000ff00047c82 */ /* 0x000fca0008000000 */
.L_x_9:
[----:B--2---:R-:W1:Y:S01]  /*00d0*/  LDC R3, c[0x0][0x390] ;  /* 0x0000e400ff037b82 */ /* 0x004e620000000800 */
[----:B------:R-:W-:Y:S01]  /*00e0*/  BSSY.RECONVERGENT B0, `(.L_x_0) ;  /* 0x000007a000007945 */ /* 0x000fe20003800200 */
[----:B------:R-:W-:Y:S02]  /*00f0*/  HFMA2 R11, -RZ, RZ, 0, 5.9604644775390625e-08 ;  /* 0x00000001ff0b7431 */ /* 0x000fe400000001ff */
[----:B------:R-:W-:Y:S02]  /*0100*/  IMAD.MOV.U32 R6, RZ, RZ, RZ ;  /* 0x000000ffff067224 */ /* 0x000fe400078e00ff */
[----:B------:R-:W-:Y:S01]  /*0110*/  IMAD.MOV.U32 R9, RZ, RZ, R7 ;  /* 0x000000ffff097224 */ /* 0x000fe200078e0007 */
[----:B-1----:R-:W-:Y:S01]  /*0120*/  VIADDMNMX R3, R0, UR4, R3, PT ;  /* 0x0000000400037c46 */ /* 0x002fe2000b800103 */
[----:B------:R-:W-:-:S03]  /*0130*/  UMOV UR4, UR5 ;  /* 0x0000000500047c82 */ /* 0x000fc60008000000 */
[----:B------:R-:W-:-:S05]  /*0140*/  VIMNMX R2, PT, PT, R0, R3, !PT ;  /* 0x0000000300027248 */ /* 0x000fca0007fe0100 */
[----:B------:R-:W-:Y:S01]  /*0150*/  IMAD.IADD R8, R2, 0x1, -R7 ;  /* 0x0000000102087824 */ /* 0x000fe200078e0a07 */
[----:B------:R-:W-:-:S04]  /*0160*/  IADD3 R2, PT, PT, R7, -R2, RZ ;  /* 0x8000000207027210 */ /* 0x000fc80007ffe0ff */
[----:B------:R-:W-:Y:S02]  /*0170*/  ISETP.GT.U32.AND P1, PT, R2, -0x8, PT ;  /* 0xfffffff80200780c */ /* 0x000fe40003f24070 */
[----:B------:R-:W-:-:S04]  /*0180*/  LOP3.LUT R10, R8, 0x7, RZ, 0xc0, !PT ;  /* 0x00000007080a7812 */ /* 0x000fc800078ec0ff */
[----:B------:R-:W-:-:S07]  /*0190*/  ISETP.NE.AND P0, PT, R10, RZ, PT ;  /* 0x000000ff0a00720c */ /* 0x000fce0003f05270 */
[----:B------:R-:W-:Y:S06]  /*01a0*/  @P1 BRA `(.L_x_1) ;  /* 0x0000000400b41947 */ /* 0x000fec0003800000 */
[----:B------:R-:W1:Y:S01]  /*01b0*/  LDC.64 R2, c[0x0][0x380] ;  /* 0x0000e000ff027b82 */ /* 0x000e620000000a00 */
[----:B------:R-:W-:Y:S01]  /*01c0*/  LOP3.LUT R12, R8, 0xfffffff8, RZ, 0xc0, !PT ;  /* 0xfffffff8080c7812 */ /* 0x000fe200078ec0ff */
[----:B------:R-:W-:Y:S01]  /*01d0*/  IMAD.MOV.U32 R11, RZ, RZ, 0x1 ;  /* 0x00000001ff0b7424 */ /* 0x000fe200078e00ff */
[----:B------:R-:W-:Y:S02]  /*01e0*/  MOV R6, RZ ;  /* 0x000000ff00067202 */ /* 0x000fe40000000f00 */
[----:B------:R-:W-:Y:S01]  /*01f0*/  MOV R9, R7 ;  /* 0x0000000700097202 */ /* 0x000fe20000000f00 */
[----:B------:R-:W-:-:S07]  /*0200*/  IMAD.MOV R12, RZ, RZ, -R12 ;  /* 0x000000ffff0c7224 */ /* 0x000fce00078e0a0c */
.L_x_2:
[----:B------:R-:W-:Y:S02]  /*0210*/  SHF.R.S32.HI R14, RZ, 0x1f, R9 ;  /* 0x0000001fff0e7819 */ /* 0x000fe40000011409 */
[----:B-1----:R-:W-:-:S04]  /*0220*/  IADD3 R4, P1, P2, R9, 0x3, R2 ;  /* 0x0000000309047810 */ /* 0x002fc80007a3e002 */
[----:B------:R-:W-:-:S05]  /*0230*/  IADD3.X R5, PT, PT, R14, R3, RZ, P1, P2 ;  /* 0x000000030e057210 */ /* 0x000fca0000fe44ff */
[----:B0-----:R-:W2:Y:S04]  /*0240*/  LDG.E.S8 R20, desc[UR6][R4.64+-0x3] ;  /* 0xfffffd0604147981 */ /* 0x001ea8000c1e1300 */
[----:B------:R-:W3:Y:S04]  /*0250*/  LDG.E.S8 R18, desc[UR6][R4.64+-0x2] ;  /* 0xfffffe0604127981 */ /* 0x000ee8000c1e1300 */
[----:B------:R-:W4:Y:S04]  /*0260*/  LDG.E.S8 R17, desc[UR6][R4.64+-0x1] ;  /* 0xffffff0604117981 */ /* 0x000f28000c1e1300 */
[----:B------:R-:W5:Y:S04]  /*0270*/  LDG.E.S8 R16, desc[UR6][R4.64] ;  /* 0x0000000604107981 */ /* 0x000f68000c1e1300 */
[----:B------:R-:W5:Y:S04]  /*0280*/  LDG.E.S8 R15, desc[UR6][R4.64+0x1] ;  /* 0x00000106040f7981 */ /* 0x000f68000c1e1300 */
[----:B------:R-:W5:Y:S04]  /*0290*/  LDG.E.S8 R14, desc[UR6][R4.64+0x2] ;  /* 0x00000206040e7981 */ /* 0x000f68000c1e1300 */
[----:B------:R-:W5:Y:S04]  /*02a0*/  LDG.E.S8 R13, desc[UR6][R4.64+0x3] ;  /* 0x00000306040d7981 */ /* 0x000f68000c1e1300 */
[----:B------:R-:W5:Y:S01]  /*02b0*/  LDG.E.S8 R19, desc[UR6][R4.64+0x4] ;  /* 0x0000040604137981 */ /* 0x000f62000c1e1300 */
[----:B------:R-:W-:Y:S01]  /*02c0*/  IMAD R21, R11, 0x25, RZ ;  /* 0x000000250b157824 */ /* 0x000fe200078e02ff */
[----:B------:R-:W-:Y:S01]  /*02d0*/  IADD3 R12, PT, PT, R12, 0x8, RZ ;  /* 0x000000080c0c7810 */ /* 0x000fe20007ffe0ff */
[----:B------:R-:W-:-:S02]  /*02e0*/  VIADD R9, R9, 0x8 ;  /* 0x0000000809097836 */ /* 0x000fc40000000000 */
[----:B------:R-:W-:Y:S01]  /*02f0*/  IMAD.HI R22, R21, 0x44b82f99, RZ ;  /* 0x44b82f9915167827 */ /* 0x000fe200078e02ff */
[----:B------:R-:W-:-:S04]  /*0300*/  ISETP.NE.AND P1, PT, R12, RZ, PT ;  /* 0x000000ff0c00720c */ /* 0x000fc80003f25270 */
[----:B------:R-:W-:-:S04]  /*0310*/  SHF.R.U32.HI R23, RZ, 0x1f, R22 ;  /* 0x0000001fff177819 */ /* 0x000fc80000011616 */
[----:B------:R-:W-:-:S05]  /*0320*/  LEA.HI.SX32 R22, R22, R23, 0x4 ;  /* 0x0000001716167211 */ /* 0x000fca00078f22ff */
[----:B------:R-:W-:Y:S01]  /*0330*/  IMAD R22, R22, -0x3b9aca07, R21 ;  /* 0xc46535f916167824 */ /* 0x000fe200078e0215 */
[----:B--2---:R-:W-:Y:S01]  /*0340*/  IADD3 R20, PT, PT, R20, -0x60, RZ ;  /* 0xffffffa014147810 */ /* 0x004fe20007ffe0ff */
[----:B---3--:R-:W-:-:S04]  /*0350*/  VIADD R18, R18, 0xffffffa0 ;  /* 0xffffffa012127836 */ /* 0x008fc80000000000 */
[----:B------:R-:W-:Y:S01]  /*0360*/  IMAD R20, R20, R11, R6 ;  /* 0x0000000b14147224 */ /* 0x000fe200078e0206 */
[----:B----4-:R-:W-:-:S03]  /*0370*/  IADD3 R17, PT, PT, R17, -0x60, RZ ;  /* 0xffffffa011117810 */ /* 0x010fc60007ffe0ff */
[----:B------:R-:W-:-:S04]  /*0380*/  IMAD.HI R6, R20, 0x44b82f99, RZ ;  /* 0x44b82f9914067827 */ /* 0x000fc800078e02ff */
[----:B-----5:R-:W-:Y:S01]  /*0390*/  VIADD R16, R16, 0xffffffa0 ;  /* 0xffffffa010107836 */ /* 0x020fe20000000000 */
[----:B------:R-:W-:Y:S02]  /*03a0*/  SHF.R.U32.HI R11, RZ, 0x1f, R6 ;  /* 0x0000001fff0b7819 */ /* 0x000fe40000011606 */
[----:B------:R-:W-:Y:S02]  /*03b0*/  IADD3 R15, PT, PT, R15, -0x60, RZ ;  /* 0xffffffa00f0f7810 */ /* 0x000fe40007ffe0ff */
[----:B------:R-:W-:Y:S01]  /*03c0*/  LEA.HI.SX32 R11, R6, R11, 0x4 ;  /* 0x0000000b060b7211 */ /* 0x000fe200078f22ff */
[----:B------:R-:W-:Y:S01]  /*03d0*/  IMAD R6, R22, 0x25, RZ ;  /* 0x0000002516067824 */ /* 0x000fe200078e02ff */
[----:B------:R-:W-:-:S03]  /*03e0*/  IADD3 R14, PT, PT, R14, -0x60, RZ ;  /* 0xffffffa00e0e7810 */ /* 0x000fc60007ffe0ff */
[----:B------:R-:W-:Y:S02]  /*03f0*/  IMAD R11, R11, -0x3b9aca07, R20 ;  /* 0xc46535f90b0b7824 */ /* 0x000fe400078e0214 */
[----:B------:R-:W-:Y:S02]  /*0400*/  VIADD R13, R13, 0xffffffa0 ;  /* 0xffffffa00d0d7836 */ /* 0x000fe40000000000 */
[----:B------:R-:W-:Y:S01]  /*0410*/  IMAD R11, R22, R18, R11 ;  /* 0x00000012160b7224 */ /* 0x000fe200078e020b */
[----:B------:R-:W-:Y:S01]  /*0420*/  IADD3 R19, PT, PT, R19, -0x60, RZ ;  /* 0xffffffa013137810 */ /* 0x000fe20007ffe0ff */
[----:B------:R-:W-:-:S04]  /*0430*/  IMAD.HI R18, R6, 0x44b82f99, RZ ;  /* 0x44b82f9906127827 */ /* 0x000fc800078e02ff */
[----:B------:R-:W-:Y:S01]  /*0440*/  IMAD.HI R4, R11, 0x44b82f99, RZ ;  /* 0x44b82f990b047827 */ /* 0x000fe200078e02ff */
[----:B------:R-:W-:-:S04]  /*0450*/  SHF.R.U32.HI R21, RZ, 0x1f, R18 ;  /* 0x0000001fff157819 */ /* 0x000fc80000011612 */
[----:B------:R-:W-:Y:S02]  /*0460*/  SHF.R.U32.HI R5, RZ, 0x1f, R4 ;  /* 0x0000001fff057819 */ /* 0x000fe40000011604 */
[----:B------:R-:W-:Y:S02]  /*0470*/  LEA.HI.SX32 R21, R18, R21, 0x4 ;  /* 0x0000001512157211 */ /* 0x000fe400078f22ff */
[----:B------:R-:W-:-:S03]  /*0480*/  LEA.HI.SX32 R4, R4, R5, 0x4 ;  /* 0x0000000504047211 */ /* 0x000fc600078f22ff */
[----:B------:R-:W-:Y:S02]  /*0490*/  IMAD R21, R21, -0x3b9aca07, R6 ;  /* 0xc46535f915157824 */ /* 0x000fe400078e0206 */
[----:B------:R-:W-:Y:S02]  /*04a0*/  IMAD R4, R4, -0x3b9aca07, R11 ;  /* 0xc46535f904047824 */ /* 0x000fe400078e020b */
[C---:B------:R-:W-:Y:S02]  /*04b0*/  IMAD R11, R21.reuse, 0x25, RZ ;  /* 0x00000025150b7824 */ /* 0x040fe400078e02ff */
[----:B------:R-:W-:Y:S02]  /*04c0*/  IMAD R4, R21, R17, R4 ;  /* 0x0000001115047224 */ /* 0x000fe400078e0204 */
        /* <DEDUP_REMOVED lines=57> */
[----:B------:R-:W-:Y:S01]  /*0860*/  IMAD R6, R4, -0x3b9aca07, R5 ;  /* 0xc46535f904067824 */ /* 0x000fe200078e0205 */
[----:B------:R-:W-:Y:S06]  /*0870*/  @P1 BRA `(.L_x_2) ;  /* 0xfffffff800641947 */ /* 0x000fec000383ffff */
.L_x_1:
[----:B0-----:R-:W-:Y:S05]  /*0880*/  BSYNC.RECONVERGENT B0 ;  /* 0x0000000000007941 */ /* 0x001fea0003800200 */
.L_x_0:
[----:B------:R-:W-:Y:S01]  /*0890*/  BSSY.RECONVERGENT B0, `(.L_x_3) ;  /* 0x000006b000007945 */ /* 0x000fe20003800200 */
[----:B------:R-:W-:-:S03]  /*08a0*/  LOP3.LUT R16, R8, 0x3, RZ, 0xc0, !PT ;  /* 0x0000000308107812 */ /* 0x000fc600078ec0ff */
[----:B------:R-:W-:Y:S05]  /*08b0*/  @!P0 BRA `(.L_x_4) ;  /* 0x0000000400a08947 */ /* 0x000fea0003800000 */
[----:B------:R-:W-:Y:S01]  /*08c0*/  IADD3 R10, PT, PT, R10, -0x1, RZ ;  /* 0xffffffff0a0a7810 */ /* 0x000fe20007ffe0ff */
[----:B------:R-:W-:Y:S01]  /*08d0*/  BSSY.RECONVERGENT B1, `(.L_x_5) ;  /* 0x0000038000017945 */ /* 0x000fe20003800200 */
[----:B------:R-:W-:Y:S02]  /*08e0*/  ISETP.NE.AND P1, PT, R16, RZ, PT ;  /* 0x000000ff1000720c */ /* 0x000fe40003f25270 */
[----:B------:R-:W-:-:S13]  /*08f0*/  ISETP.GE.U32.AND P0, PT, R10, 0x3, PT ;  /* 0x000000030a00780c */ /* 0x000fda0003f06070 */
[----:B------:R-:W-:Y:S05]  /*0900*/  @!P0 BRA `(.L_x_6) ;  /* 0x0000000000d08947 */ /* 0x000fea0003800000 */
[----:B------:R-:W0:Y:S02]  /*0910*/  LDCU.64 UR8, c[0x0][0x380] ;  /* 0x00007000ff0877ac */ /* 0x000e240008000a00 */
[----:B0-----:R-:W-:-:S04]  /*0920*/  IADD3 R4, P0, PT, R9, UR8, RZ ;  /* 0x0000000809047c10 */ /* 0x001fc8000ff1e0ff */
[----:B------:R-:W-:-:S05]  /*0930*/  LEA.HI.X.SX32 R5, R9, UR9, 0x1, P0 ;  /* 0x0000000909057c11 */ /* 0x000fca00080f0eff */
[----:B------:R-:W2:Y:S04]  /*0940*/  LDG.E.S8 R10, desc[UR6][R4.64] ;  /* 0x00000006040a7981 */ /* 0x000ea8000c1e1300 */
[----:B------:R-:W3:Y:S04]  /*0950*/  LDG.E.S8 R15, desc[UR6][R4.64+0x1] ;  /* 0x00000106040f7981 */ /* 0x000ee8000c1e1300 */
[----:B------:R-:W4:Y:S04]  /*0960*/  LDG.E.S8 R2, desc[UR6][R4.64+0x2] ;  /* 0x0000020604027981 */ /* 0x000f28000c1e1300 */
[----:B------:R-:W5:Y:S01]  /*0970*/  LDG.E.S8 R3, desc[UR6][R4.64+0x3] ;  /* 0x0000030604037981 */ /* 0x000f62000c1e1300 */
[----:B------:R-:W-:-:S02]  /*0980*/  IMAD R12, R11, 0x25, RZ ;  /* 0x000000250b0c7824 */ /* 0x000fc400078e02ff */
[----:B------:R-:W-:Y:S02]  /*0990*/  VIADD R9, R9, 0x4 ;  /* 0x0000000409097836 */ /* 0x000fe40000000000 */
[----:B------:R-:W-:-:S05]  /*09a0*/  IMAD.HI R13, R12, 0x44b82f99, RZ ;  /* 0x44b82f990c0d7827 */ /* 0x000fca00078e02ff */
[----:B------:R-:W-:-:S04]  /*09b0*/  SHF.R.U32.HI R14, RZ, 0x1f, R13 ;  /* 0x0000001fff0e7819 */ /* 0x000fc8000001160d */
[----:B------:R-:W-:-:S05]  /*09c0*/  LEA.HI.SX32 R13, R13, R14, 0x4 ;  /* 0x0000000e0d0d7211 */ /* 0x000fca00078f22ff */
[----:B------:R-:W-:Y:S01]  /*09d0*/  IMAD R12, R13, -0x3b9aca07, R12 ;  /* 0xc46535f90d0c7824 */ /* 0x000fe200078e020c */
[----:B--2---:R-:W-:Y:S01]  /*09e0*/  IADD3 R10, PT, PT, R10, -0x60, RZ ;  /* 0xffffffa00a0a7810 */ /* 0x004fe20007ffe0ff */
[----:B---3--:R-:W-:-:S04]  /*09f0*/  VIADD R15, R15, 0xffffffa0 ;  /* 0xffffffa00f0f7836 */ /* 0x008fc80000000000 */
[----:B------:R-:W-:Y:S01]  /*0a00*/  IMAD R10, R11, R10, R6 ;  /* 0x0000000a0b0a7224 */ /* 0x000fe200078e0206 */
[----:B----4-:R-:W-:-:S03]  /*0a10*/  IADD3 R2, PT, PT, R2, -0x60, RZ ;  /* 0xffffffa002027810 */ /* 0x010fc60007ffe0ff */
[----:B------:R-:W-:Y:S01]  /*0a20*/  IMAD.HI R6, R10, 0x44b82f99, RZ ;  /* 0x44b82f990a067827 */ /* 0x000fe200078e02ff */
[----:B-----5:R-:W-:-:S04]  /*0a30*/  IADD3 R3, PT, PT, R3, -0x60, RZ ;  /* 0xffffffa003037810 */ /* 0x020fc80007ffe0ff */
[----:B------:R-:W-:-:S04]  /*0a40*/  SHF.R.U32.HI R11, RZ, 0x1f, R6 ;  /* 0x0000001fff0b7819 */ /* 0x000fc80000011606 */
[----:B------:R-:W-:Y:S01]  /*0a50*/  LEA.HI.SX32 R11, R6, R11, 0x4 ;  /* 0x0000000b060b7211 */ /* 0x000fe200078f22ff */
[----:B------:R-:W-:-:S04]  /*0a60*/  IMAD R6, R12, 0x25, RZ ;  /* 0x000000250c067824 */ /* 0x000fc800078e02ff */
[----:B------:R-:W-:Y:S02]  /*0a70*/  IMAD R11, R11, -0x3b9aca07, R10 ;  /* 0xc46535f90b0b7824 */ /* 0x000fe400078e020a */
[----:B------:R-:W-:-:S04]  /*0a80*/  IMAD.HI R10, R6, 0x44b82f99, RZ ;  /* 0x44b82f99060a7827 */ /* 0x000fc800078e02ff */
[----:B------:R-:W-:Y:S01]  /*0a90*/  IMAD R11, R12, R15, R11 ;  /* 0x0000000f0c0b7224 */ /* 0x000fe200078e020b */
[----:B------:R-:W-:-:S03]  /*0aa0*/  SHF.R.U32.HI R13, RZ, 0x1f, R10 ;  /* 0x0000001fff0d7819 */ /* 0x000fc6000001160a */
[----:B------:R-:W-:Y:S01]  /*0ab0*/  IMAD.HI R4, R11, 0x44b82f99, RZ ;  /* 0x44b82f990b047827 */ /* 0x000fe200078e02ff */
[----:B------:R-:W-:-:S04]  /*0ac0*/  LEA.HI.SX32 R13, R10, R13, 0x4 ;  /* 0x0000000d0a0d7211 */ /* 0x000fc800078f22ff */
[----:B------:R-:W-:Y:S01]  /*0ad0*/  SHF.R.U32.HI R5, RZ, 0x1f, R4 ;  /* 0x0000001fff057819 */ /* 0x000fe20000011604 */
[----:B------:R-:W-:-:S03]  /*0ae0*/  IMAD R13, R13, -0x3b9aca07, R6 ;  /* 0xc46535f90d0d7824 */ /* 0x000fc600078e0206 */
        /* <DEDUP_REMOVED lines=20> */
[----:B------:R-:W-:-:S05]  /*0c30*/  LEA.HI.SX32 R2, R2, R5, 0x4 ;  /* 0x0000000502027211 */ /* 0x000fca00078f22ff */
[----:B------:R-:W-:-:S07]  /*0c40*/  IMAD R6, R2, -0x3b9aca07, R3 ;  /* 0xc46535f902067824 */ /* 0x000fce00078e0203 */
.L_x_6:
[----:B------:R-:W-:Y:S05]  /*0c50*/  BSYNC.RECONVERGENT B1 ;  /* 0x0000000000017941 */ /* 0x000fea0003800200 */
.L_x_5:
[----:B------:R-:W-:Y:S05]  /*0c60*/  @!P1 BRA `(.L_x_4) ;  /* 0x0000000000b49947 */ /* 0x000fea0003800000 */
[----:B------:R-:W-:Y:S01]  /*0c70*/  ISETP.NE.AND P0, PT, R16, 0x1, PT ;  /* 0x000000011000780c */ /* 0x000fe20003f05270 */
[----:B------:R-:W-:Y:S01]  /*0c80*/  BSSY.RECONVERGENT B1, `(.L_x_7) ;  /* 0x0000020000017945 */ /* 0x000fe20003800200 */
[----:B------:R-:W-:-:S04]  /*0c90*/  LOP3.LUT R8, R8, 0x1, RZ, 0xc0, !PT ;  /* 0x0000000108087812 */ /* 0x000fc800078ec0ff */
[----:B------:R-:W-:-:S07]  /*0ca0*/  ISETP.NE.U32.AND P1, PT, R8, 0x1, PT ;  /* 0x000000010800780c */ /* 0x000fce0003f25070 */
[----:B------:R-:W-:Y:S06]  /*0cb0*/  @!P0 BRA `(.L_x_8) ;  /* 0x0000000000708947 */ /* 0x000fec0003800000 */
[----:B------:R-:W0:Y:S02]  /*0cc0*/  LDCU.64 UR8, c[0x0][0x380] ;  /* 0x00007000ff0877ac */ /* 0x000e240008000a00 */
[----:B0-----:R-:W-:-:S04]  /*0cd0*/  IADD3 R2, P0, PT, R9, UR8, RZ ;  /* 0x0000000809027c10 */ /* 0x001fc8000ff1e0ff */
[----:B------:R-:W-:-:S05]  /*0ce0*/  LEA.HI.X.SX32 R3, R9, UR9, 0x1, P0 ;  /* 0x0000000909037c11 */ /* 0x000fca00080f0eff */
[----:B------:R-:W2:Y:S04]  /*0cf0*/  LDG.E.S8 R4, desc[UR6][R2.64] ;  /* 0x0000000602047981 */ /* 0x000ea8000c1e1300 */
[----:B------:R-:W3:Y:S01]  /*0d00*/  LDG.E.S8 R12, desc[UR6][R2.64+0x1] ;  /* 0x00000106020c7981 */ /* 0x000ee2000c1e1300 */
[----:B------:R-:W-:Y:S02]  /*0d10*/  IMAD R8, R11, 0x25, RZ ;  /* 0x000000250b087824 */ /* 0x000fe400078e02ff */
[----:B------:R-:W-:Y:S02]  /*0d20*/  VIADD R9, R9, 0x2 ;  /* 0x0000000209097836 */ /* 0x000fe40000000000 */
[----:B------:R-:W-:Y:S01]  /*0d30*/  IMAD.HI R10, R8, 0x44b82f99, RZ ;  /* 0x44b82f99080a7827 */ /* 0x000fe200078e02ff */
[----:B--2---:R-:W-:-:S02]  /*0d40*/  IADD3 R4, PT, PT, R4, -0x60, RZ ;  /* 0xffffffa004047810 */ /* 0x004fc40007ffe0ff */
[----:B---3--:R-:W-:-:S03]  /*0d50*/  IADD3 R12, PT, PT, R12, -0x60, RZ ;  /* 0xffffffa00c0c7810 */ /* 0x008fc60007ffe0ff */
        /* <DEDUP_REMOVED lines=18> */
.L_x_8:
[----:B------:R-:W-:Y:S05]  /*0e80*/  BSYNC.RECONVERGENT B1 ;  /* 0x0000000000017941 */ /* 0x000fea0003800200 */
.L_x_7:
[----:B------:R-:W-:Y:S05]  /*0e90*/  @P1 BRA `(.L_x_4) ;  /* 0x0000000000281947 */ /* 0x000fea0003800000 */
[----:B------:R-:W0:Y:S02]  /*0ea0*/  LDCU.64 UR8, c[0x0][0x380] ;  /* 0x00007000ff0877ac */ /* 0x000e240008000a00 */
[----:B0-----:R-:W-:-:S04]  /*0eb0*/  IADD3 R2, P0, PT, R9, UR8, RZ ;  /* 0x0000000809027c10 */ /* 0x001fc8000ff1e0ff */
[----:B------:R-:W-:-:S05]  /*0ec0*/  LEA.HI.X.SX32 R3, R9, UR9, 0x1, P0 ;  /* 0x0000000909037c11 */ /* 0x000fca00080f0eff */
[----:B------:R-:W2:Y:S02]  /*0ed0*/  LDG.E.S8 R2, desc[UR6][R2.64] ;  /* 0x0000000602027981 */ /* 0x000ea4000c1e1300 */
[----:B--2---:R-:W-:-:S05]  /*0ee0*/  IADD3 R4, PT, PT, R2, -0x60, RZ ;  /* 0xffffffa002047810 */ /* 0x004fca0007ffe0ff */
[----:B------:R-:W-:-:S04]  /*0ef0*/  IMAD R4, R4, R11, R6 ;  /* 0x0000000b04047224 */ /* 0x000fc800078e0206 */
[----:B------:R-:W-:-:S05]  /*0f00*/  IMAD.HI R5, R4, 0x44b82f99, RZ ;  /* 0x44b82f9904057827 */ /* 0x000fca00078e02ff */
[----:B------:R-:W-:-:S04]  /*0f10*/  SHF.R.U32.HI R6, RZ, 0x1f, R5 ;  /* 0x0000001fff067819 */ /* 0x000fc80000011605 */
[----:B------:R-:W-:-:S05]  /*0f20*/  LEA.HI.SX32 R5, R5, R6, 0x4 ;  /* 0x0000000605057211 */ /* 0x000fca00078f22ff */
[----:B------:R-:W-:-:S07]  /*0f30*/  IMAD R6, R5, -0x3b9aca07, R4 ;  /* 0xc46535f905067824 */ /* 0x000fce00078e0204 */
.L_x_4:
[----:B------:R-:W-:Y:S05]  /*0f40*/  BSYNC.RECONVERGENT B0 ;  /* 0x0000000000007941 */ /* 0x000fea0003800200 */
.L_x_3:
[----:B------:R-:W0:Y:S01]  /*0f50*/  LDC.64 R2, c[0x0][0x388] ;  /* 0x0000e200ff027b82 */ /* 0x000e220000000a00 */
[----:B------:R-:W-:Y:S01]  /*0f60*/  HFMA2 R5, -RZ, RZ, 0, 5.9604644775390625e-08 ;  /* 0x00000001ff057431 */ /* 0x000fe200000001ff */
[----:B------:R-:W1:Y:S01]  /*0f70*/  LDCU UR8, c[0x0][0x394] ;  /* 0x00007280ff0877ac */ /* 0x000e620008000800 */
[----:B0-----:R-:W-:-:S05]  /*0f80*/  IMAD.WIDE R2, R6, 0x4, R2 ;  /* 0x0000000406027825 */ /* 0x001fca00078e0202 */
[----:B------:R2:W-:Y:S01]  /*0f90*/  REDG.E.ADD.STRONG.GPU desc[UR6][R2.64], R5 ;  /* 0x000000050200798e */ /* 0x0005e2000c12e106 */
[----:B-1----:R-:W-:Y:S02]  /*0fa0*/  UISETP.NE.AND UP0, UPT, UR4, UR8, UPT ;  /* 0x000000080400728c */ /* 0x002fe4000bf05270 */
[----:B------:R-:W-:-:S07]  /*0fb0*/  UIADD3 UR5, UPT, UPT, UR4, 0x1, URZ ;  /* 0x0000000104057890 */ /* 0x000fce000fffe0ff */
[----:B------:R-:W-:Y:S05]  /*0fc0*/  BRA.U UP0, `(.L_x_9) ;  /* 0xfffffff100407547 */ /* 0x000fea000b83ffff */
[----:B------:R-:W-:Y:S05]  /*0fd0*/  EXIT ;  /* 0x000000000000794d */ /* 0x000fea0003800000 */
.L_x_10:
[----:B------:R-:W-:-:S00]  /*0fe0*/  BRA `(.L_x_10) ;  /* 0xfffffffc00fc7947 */ /* 0x000fc0000383ffff */
[----:B------:R-:W-:-:S00]  /*0ff0*/  NOP ;  /* 0x0000000000007918 */ /* 0x000fc00000000000 */
        /* <DEDUP_REMOVED lines=8> */
.L_x_11:


//--------------------- .nv.shared.reserved.0     --------------------------
	.section	.nv.shared.reserved.0,"aw",@nobits
	.weak		__nv_reservedSMEM_offset_0_alias
	.size		__nv_reservedSMEM_offset_0_alias, 0, 64
	.other		__nv_reservedSMEM_offset_0_alias,@"STO_CUDA_RESERVED_SHARED STV_DEFAULT"
__nv_reservedSMEM_offset_0_alias:
	.zero		0
	.zero		64


//--------------------- .nv.constant0._Z21countSubstringsKernelPKcPiii --------------------------
	.section	.nv.constant0._Z21countSubstringsKernelPKcPiii,"a",@progbits
	.sectionflags	@""
	.align	4
.nv.constant0._Z21countSubstringsKernelPKcPiii:
	.zero		920


//--------------------- SYMBOLS --------------------------

	.type		.nv.reservedSmem.offset0,@object
	.size		.nv.reservedSmem.offset0,0x4
